	.headerflags	@"EF_CUDA_TEXMODE_UNIFIED EF_CUDA_64BIT_ADDRESS EF_CUDA_SM86 EF_CUDA_VIRTUAL_SM(EF_CUDA_SM86)"
	.elftype	@"ET_EXEC"


//--------------------- .nv.info                  --------------------------
	.section	.nv.info,"",@"SHT_CUDA_INFO"
	.align	4


	//----- nvinfo : EIATTR_REGCOUNT
	.align		4
        /*0000*/ 	.byte	0x04, 0x2f
        /*0002*/ 	.short	(.L_2 - .L_1)
	.align		4
.L_1:
        /*0004*/ 	.word	index@(triton__0d1d2d3de)
        /*0008*/ 	.word	0x00000019


	//----- nvinfo : EIATTR_MAX_STACK_SIZE
	.align		4
.L_2:
        /*000c*/ 	.byte	0x04, 0x23
        /*000e*/ 	.short	(.L_4 - .L_3)
	.align		4
.L_3:
        /*0010*/ 	.word	index@(triton__0d1d2d3de)
        /*0014*/ 	.word	0x00000000


	//----- nvinfo : EIATTR_MIN_STACK_SIZE
	.align		4
.L_4:
        /*0018*/ 	.byte	0x04, 0x12
        /*001a*/ 	.short	(.L_6 - .L_5)
	.align		4
.L_5:
        /*001c*/ 	.word	index@(triton__0d1d2d3de)
        /*0020*/ 	.word	0x00000000


	//----- nvinfo : EIATTR_FRAME_SIZE
	.align		4
.L_6:
        /*0024*/ 	.byte	0x04, 0x11
        /*0026*/ 	.short	(.L_8 - .L_7)
	.align		4
.L_7:
        /*0028*/ 	.word	index@(triton__0d1d2d3de)
        /*002c*/ 	.word	0x00000000
.L_8:


//--------------------- .nv.info.triton__0d1d2d3de --------------------------
	.section	.nv.info.triton__0d1d2d3de,"",@"SHT_CUDA_INFO"
	.align	4


	//----- nvinfo : EIATTR_CUDA_API_VERSION
	.align		4
        /*0000*/ 	.byte	0x04, 0x37
        /*0002*/ 	.short	(.L_10 - .L_9)
.L_9:
        /*0004*/ 	.word	0x0000007b


	//----- nvinfo : EIATTR_SW2861232_WAR
	.align		4
.L_10:
        /*0008*/ 	.byte	0x01, 0x35
	.zero		2


	//----- nvinfo : EIATTR_PARAM_CBANK
	.align		4
        /*000c*/ 	.byte	0x04, 0x0a
        /*000e*/ 	.short	(.L_12 - .L_11)
	.align		4
.L_11:
        /*0010*/ 	.word	index@(.nv.constant0.triton__0d1d2d3de)
        /*0014*/ 	.short	0x0160
        /*0016*/ 	.short	0x001c


	//----- nvinfo : EIATTR_CBANK_PARAM_SIZE
	.align		4
.L_12:
        /*0018*/ 	.byte	0x03, 0x19
        /*001a*/ 	.short	0x001c


	//----- nvinfo : EIATTR_KPARAM_INFO
	.align		4
        /*001c*/ 	.byte	0x04, 0x17
        /*001e*/ 	.short	(.L_14 - .L_13)
.L_13:
        /*0020*/ 	.word	0x00000000
        /*0024*/ 	.short	0x0003
        /*0026*/ 	.short	0x0018
        /*0028*/ 	.byte	0x00, 0xf0, 0x11, 0x00


	//----- nvinfo : EIATTR_KPARAM_INFO
	.align		4
.L_14:
        /*002c*/ 	.byte	0x04, 0x17
        /*002e*/ 	.short	(.L_16 - .L_15)
.L_15:
        /*0030*/ 	.word	0x00000000
        /*0034*/ 	.short	0x0002
        /*0036*/ 	.short	0x0010
        /*0038*/ 	.byte	0x00, 0xf0, 0x21, 0x00


	//----- nvinfo : EIATTR_KPARAM_INFO
	.align		4
.L_16:
        /*003c*/ 	.byte	0x04, 0x17
        /*003e*/ 	.short	(.L_18 - .L_17)
.L_17:
        /*0040*/ 	.word	0x00000000
        /*0044*/ 	.short	0x0001
        /*0046*/ 	.short	0x0008
        /*0048*/ 	.byte	0x00, 0xf0, 0x21, 0x00


	//----- nvinfo : EIATTR_KPARAM_INFO
	.align		4
.L_18:
        /*004c*/ 	.byte	0x04, 0x17
        /*004e*/ 	.short	(.L_20 - .L_19)
.L_19:
        /*0050*/ 	.word	0x00000000
        /*0054*/ 	.short	0x0000
        /*0056*/ 	.short	0x0000
        /*0058*/ 	.byte	0x00, 0xf0, 0x21, 0x00


	//----- nvinfo : EIATTR_MAXREG_COUNT
	.align		4
.L_20:
        /*005c*/ 	.byte	0x03, 0x1b
        /*005e*/ 	.short	0x00ff


	//----- nvinfo : EIATTR_EXIT_INSTR_OFFSETS
	.align		4
        /*0060*/ 	.byte	0x04, 0x1c
        /*0062*/ 	.short	(.L_22 - .L_21)


	//   ....[0]....
.L_21:
        /*0064*/ 	.word	0x00001040


	//----- nvinfo : EIATTR_MAX_THREADS
	.align		4
.L_22:
        /*0068*/ 	.byte	0x04, 0x05
        /*006a*/ 	.short	(.L_24 - .L_23)
.L_23:
        /*006c*/ 	.word	0x00000080
        /*0070*/ 	.word	0x00000001
        /*0074*/ 	.word	0x00000001


	//----- nvinfo : EIATTR_CRS_STACK_SIZE
	.align		4
.L_24:
        /*0078*/ 	.byte	0x04, 0x1e
        /*007a*/ 	.short	(.L_26 - .L_25)
.L_25:
        /*007c*/ 	.word	0x00000000
.L_26:


//--------------------- .nv.rel.action            --------------------------
	.section	.nv.rel.action,"",@"SHT_CUDA_RELOCINFO"
	.align	8
	.sectionentsize	8
        /*0000*/ 	.byte	0x73, 0x00, 0x00, 0x00, 0x00, 0x00, 0x00, 0x00, 0x00, 0x00, 0x00, 0x11, 0x25, 0x00, 0x05, 0x36


//--------------------- .nv.constant0.triton__0d1d2d3de --------------------------
	.section	.nv.constant0.triton__0d1d2d3de,"a",@progbits
	.align	4
.nv.constant0.triton__0d1d2d3de:
	.zero		380


//--------------------- .text.triton__0d1d2d3de   --------------------------
	.section	.text.triton__0d1d2d3de,"ax",@progbits
	.sectioninfo	@"SHI_REGISTERS=25"
	.align	128
        .global         triton__0d1d2d3de
        .type           triton__0d1d2d3de,@function
        .size           triton__0d1d2d3de,(.L_x_25 - triton__0d1d2d3de)
        .other          triton__0d1d2d3de,@"STO_CUDA_ENTRY STV_DEFAULT"
triton__0d1d2d3de:
.text.triton__0d1d2d3de:
[----:B------:R-:W-:-:S02]  /*0000*/  MOV R1, c[0x0][0x28] ;  /* 0x00000a0000017a02 */ /* 0x000fc40000000f00 */
[----:B------:R-:W0:Y:S01]  /*0010*/  S2R R0, SR_TID.X ;  /* 0x0000000000007919 */ /* 0x000e220000002100 */
[----:B------:R-:W-:Y:S01]  /*0020*/  MOV R5, 0x2 ;  /* 0x0000000200057802 */ /* 0x000fe20000000f00 */
[----:B------:R-:W-:Y:S02]  /*0030*/  ULDC.64 UR4, c[0x0][0x118] ;  /* 0x0000460000047ab9 */ /* 0x000fe40000000a00 */
[----:B------:R-:W1:Y:S01]  /*0040*/  S2R R3, SR_CTAID.X ;  /* 0x0000000000037919 */ /* 0x000e620000002500 */
[----:B0-----:R-:W-:-:S04]  /*0050*/  SHF.L.U32 R0, R0, 0x3, RZ ;  /* 0x0000000300007819 */ /* 0x001fc800000006ff */
[----:B------:R-:W-:-:S04]  /*0060*/  LOP3.LUT R0, R0, 0x3f8, RZ, 0xc0, !PT ;  /* 0x000003f800007812 */ /* 0x000fc800078ec0ff */
[----:B-1----:R-:W-:-:S05]  /*0070*/  LEA R2, R3, R0, 0xa ;  /* 0x0000000003027211 */ /* 0x002fca00078e50ff */
[----:B------:R-:W-:-:S06]  /*0080*/  IMAD.WIDE R8, R2, R5, c[0x0][0x168] ;  /* 0x00005a0002087625 */ /* 0x000fcc00078e0205 */
[----:B------:R-:W2:Y:S01]  /*0090*/  LDG.E.128 R8, [R8.64] ;  /* 0x0000000408087981 */ /* 0x000ea2000c1e1d00 */
[----:B------:R-:W-:-:S06]  /*00a0*/  IMAD.WIDE R4, R2, R5, c[0x0][0x160] ;  /* 0x0000580002047625 */ /* 0x000fcc00078e0205 */
[----:B------:R-:W5:Y:S01]  /*00b0*/  LDG.E.128 R4, [R4.64] ;  /* 0x0000000404047981 */ /* 0x000f62000c1e1d00 */
[----:B------:R-:W-:Y:S01]  /*00c0*/  BSSY B0, `(.L_x_0) ;  /* 0x000001e000007945 */ /* 0x000fe20003800000 */
[----:B--2---:R-:W-:Y:S02]  /*00d0*/  SHF.L.U32 R0, R8, 0x10, RZ ;  /* 0x0000001008007819 */ /* 0x004fe400000006ff */
[C---:B------:R-:W-:Y:S02]  /*00e0*/  SHF.L.U32 R12, R9.reuse, 0x10, RZ ;  /* 0x00000010090c7819 */ /* 0x040fe400000006ff */
[----:B------:R-:W-:Y:S01]  /*00f0*/  PRMT R3, R9, 0x7632, R3 ;  /* 0x0000763209037816 */ /* 0x000fe20000000003 */
[----:B------:R-:W-:Y:S01]  /*0100*/  FMUL R14, R0, 0.033333335071802139282 ;  /* 0x3d088889000e7820 */ /* 0x000fe20000400000 */
[----:B------:R-:W-:Y:S01]  /*0110*/  PRMT R0, R8, 0x7632, R0 ;  /* 0x0000763208007816 */ /* 0x000fe20000000000 */
[----:B------:R-:W-:Y:S01]  /*0120*/  FMUL R8, R12, 0.033333335071802139282 ;  /* 0x3d0888890c087820 */ /* 0x000fe20000400000 */
[----:B------:R-:W-:Y:S01]  /*0130*/  SHF.L.U32 R13, R3, 0x10, RZ ;  /* 0x00000010030d7819 */ /* 0x000fe200000006ff */
[----:B------:R-:W-:Y:S01]  /*0140*/  FADD.FTZ R15, |R14|, -RZ ;  /* 0x800000ff0e0f7221 */ /* 0x000fe20000010200 */
[----:B------:R-:W-:-:S04]  /*0150*/  SHF.L.U32 R0, R0, 0x10, RZ ;  /* 0x0000001000007819 */ /* 0x000fc800000006ff */
[----:B------:R-:W-:Y:S01]  /*0160*/  FSETP.GE.AND P0, PT, R15, 0.60000002384185791016, PT ;  /* 0x3f19999a0f00780b */ /* 0x000fe20003f06000 */
[----:B------:R-:W-:-:S12]  /*0170*/  FMUL R9, R0, 0.033333335071802139282 ;  /* 0x3d08888900097820 */ /* 0x000fd80000400000 */
[----:B------:R-:W-:Y:S05]  /*0180*/  @!P0 BRA `(.L_x_1) ;  /* 0x000000a000008947 */ /* 0x000fea0003800000 */
[C---:B------:R-:W-:Y:S01]  /*0190*/  FMUL R0, R15.reuse, 2.8853900432586669922 ;  /* 0x4038aa3b0f007820 */ /* 0x040fe20000400000 */
[----:B------:R-:W-:Y:S02]  /*01a0*/  MOV R3, 0x3f800000 ;  /* 0x3f80000000037802 */ /* 0x000fe40000000f00 */
[----:B------:R-:W-:-:S03]  /*01b0*/  FSETP.GE.AND P0, PT, R15, 9.010913848876953125, PT ;  /* 0x41102cb40f00780b */ /* 0x000fc60003f06000 */
[----:B------:R-:W0:Y:S02]  /*01c0*/  MUFU.EX2 R0, R0 ;  /* 0x0000000000007308 */ /* 0x000e240000000800 */
[----:B0-----:R-:W-:-:S06]  /*01d0*/  FADD R12, R0, 1 ;  /* 0x3f800000000c7421 */ /* 0x001fcc0000000000 */
[----:B------:R-:W0:Y:S02]  /*01e0*/  MUFU.RCP R12, R12 ;  /* 0x0000000c000c7308 */ /* 0x000e240000001000 */
[----:B0-----:R-:W-:-:S05]  /*01f0*/  FFMA.FTZ R3, R12, -2, R3 ;  /* 0xc00000000c037823 */ /* 0x001fca0000010003 */
[----:B------:R-:W-:-:S04]  /*0200*/  FSEL R3, R3, 1, !P0 ;  /* 0x3f80000003037808 */ /* 0x000fc80004000000 */
[----:B------:R-:W-:Y:S01]  /*0210*/  LOP3.LUT R3, R3, 0x80000000, R14, 0xf8, !PT ;  /* 0x8000000003037812 */ /* 0x000fe200078ef80e */
[----:B------:R-:W-:Y:S05]  /*0220*/  BRA `(.L_x_2) ;  /* 0x0000007000007947 */ /* 0x000fea0003800000 */
.L_x_1:
[----:B------:R-:W-:Y:S01]  /*0230*/  MOV R0, 0x3c80f082 ;  /* 0x3c80f08200007802 */ /* 0x000fe20000000f00 */
[----:B------:R-:W-:-:S04]  /*0240*/  FMUL R3, R14, R14 ;  /* 0x0000000e0e037220 */ /* 0x000fc80000400000 */
[----:B------:R-:W-:-:S04]  /*0250*/  FFMA.FTZ R0, R3, R0, -0.052303962409496307373 ;  /* 0xbd563cae03007423 */ /* 0x000fc80000010000 */
[----:B------:R-:W-:-:S04]  /*0260*/  FFMA.FTZ R0, R3, R0, 0.1331529766321182251 ;  /* 0x3e08594103007423 */ /* 0x000fc80000010000 */
[----:B------:R-:W-:-:S04]  /*0270*/  FFMA.FTZ R0, R3, R0, -0.33332768082618713379 ;  /* 0xbeaaa9ed03007423 */ /* 0x000fc80000010000 */
[----:B------:R-:W-:-:S04]  /*0280*/  FFMA.FTZ R3, R3, R0, RZ ;  /* 0x0000000003037223 */ /* 0x000fc800000100ff */
[----:B------:R-:W-:-:S02]  /*0290*/  FFMA.FTZ R3, R14, R3, R14 ;  /* 0x000000030e037223 */ /* 0x000fc4000001000e */
.L_x_2:
[----:B------:R-:W-:Y:S05]  /*02a0*/  BSYNC B0 ;  /* 0x0000000000007941 */ /* 0x000fea0003800000 */
.L_x_0:
[----:B------:R-:W-:Y:S01]  /*02b0*/  FADD.FTZ R15, |R9|, -RZ ;  /* 0x800000ff090f7221 */ /* 0x000fe20000010200 */
[----:B------:R-:W-:Y:S01]  /*02c0*/  BSSY B0, `(.L_x_3) ;  /* 0x0000015000007945 */ /* 0x000fe20003800000 */
[----:B------:R-:W-:-:S03]  /*02d0*/  FMUL R12, R13, 0.033333335071802139282 ;  /* 0x3d0888890d0c7820 */ /* 0x000fc60000400000 */
[----:B------:R-:W-:-:S13]  /*02e0*/  FSETP.GE.AND P0, PT, R15, 0.60000002384185791016, PT ;  /* 0x3f19999a0f00780b */ /* 0x000fda0003f06000 */
        /* <DEDUP_REMOVED lines=11> */
.L_x_4:
[----:B------:R-:W-:Y:S01]  /*03a0*/  MOV R0, 0x3c80f082 ;  /* 0x3c80f08200007802 */ /* 0x000fe20000000f00 */
[----:B------:R-:W-:-:S04]  /*03b0*/  FMUL R13, R9, R9 ;  /* 0x00000009090d7220 */ /* 0x000fc80000400000 */
[----:B------:R-:W-:-:S04]  /*03c0*/  FFMA.FTZ R0, R13, R0, -0.052303962409496307373 ;  /* 0xbd563cae0d007423 */ /* 0x000fc80000010000 */
[----:B------:R-:W-:-:S04]  /*03d0*/  FFMA.FTZ R0, R13, R0, 0.1331529766321182251 ;  /* 0x3e0859410d007423 */ /* 0x000fc80000010000 */
[----:B------:R-:W-:-:S04]  /*03e0*/  FFMA.FTZ R0, R13, R0, -0.33332768082618713379 ;  /* 0xbeaaa9ed0d007423 */ /* 0x000fc80000010000 */
[----:B------:R-:W-:-:S04]  /*03f0*/  FFMA.FTZ R0, R13, R0, RZ ;  /* 0x000000000d007223 */ /* 0x000fc800000100ff */
[----:B------:R-:W-:-:S02]  /*0400*/  FFMA.FTZ R9, R9, R0, R9 ;  /* 0x0000000009097223 */ /* 0x000fc40000010009 */
.L_x_5:
[----:B------:R-:W-:Y:S05]  /*0410*/  BSYNC B0 ;  /* 0x0000000000007941 */ /* 0x000fea0003800000 */
.L_x_3:
[----:B------:R-:W-:Y:S01]  /*0420*/  FADD.FTZ R15, |R8|, -RZ ;  /* 0x800000ff080f7221 */ /* 0x000fe20000010200 */
[----:B------:R-:W-:Y:S04]  /*0430*/  BSSY B0, `(.L_x_6) ;  /* 0x0000014000007945 */ /* 0x000fe80003800000 */
        /* <DEDUP_REMOVED lines=12> */
.L_x_7:
[----:B------:R-:W-:Y:S01]  /*0500*/  MOV R0, 0x3c80f082 ;  /* 0x3c80f08200007802 */ /* 0x000fe20000000f00 */
[----:B------:R-:W-:-:S04]  /*0510*/  FMUL R13, R8, R8 ;  /* 0x00000008080d7220 */ /* 0x000fc80000400000 */
[----:B------:R-:W-:-:S04]  /*0520*/  FFMA.FTZ R0, R13, R0, -0.052303962409496307373 ;  /* 0xbd563cae0d007423 */ /* 0x000fc80000010000 */
[----:B------:R-:W-:-:S04]  /*0530*/  FFMA.FTZ R0, R13, R0, 0.1331529766321182251 ;  /* 0x3e0859410d007423 */ /* 0x000fc80000010000 */
[----:B------:R-:W-:-:S04]  /*0540*/  FFMA.FTZ R0, R13, R0, -0.33332768082618713379 ;  /* 0xbeaaa9ed0d007423 */ /* 0x000fc80000010000 */
[----:B------:R-:W-:-:S04]  /*0550*/  FFMA.FTZ R13, R13, R0, RZ ;  /* 0x000000000d0d7223 */ /* 0x000fc800000100ff */
[----:B------:R-:W-:-:S02]  /*0560*/  FFMA.FTZ R8, R8, R13, R8 ;  /* 0x0000000d08087223 */ /* 0x000fc40000010008 */
.L_x_8:
[----:B------:R-:W-:Y:S05]  /*0570*/  BSYNC B0 ;  /* 0x0000000000007941 */ /* 0x000fea0003800000 */
.L_x_6:
[----:B------:R-:W-:Y:S01]  /*0580*/  FADD.FTZ R16, |R12|, -RZ ;  /* 0x800000ff0c107221 */ /* 0x000fe20000010200 */
[----:B------:R-:W-:Y:S01]  /*0590*/  SHF.L.U32 R13, R10, 0x10, RZ ;  /* 0x000000100a0d7819 */ /* 0x000fe200000006ff */
[----:B------:R-:W-:Y:S03]  /*05a0*/  BSSY B0, `(.L_x_9) ;  /* 0x0000015000007945 */ /* 0x000fe60003800000 */
        /* <DEDUP_REMOVED lines=13> */
.L_x_10:
[----:B------:R-:W-:Y:S01]  /*0680*/  MOV R0, 0x3c80f082 ;  /* 0x3c80f08200007802 */ /* 0x000fe20000000f00 */
[----:B------:R-:W-:-:S04]  /*0690*/  FMUL R15, R12, R12 ;  /* 0x0000000c0c0f7220 */ /* 0x000fc80000400000 */
[----:B------:R-:W-:-:S04]  /*06a0*/  FFMA.FTZ R0, R15, R0, -0.052303962409496307373 ;  /* 0xbd563cae0f007423 */ /* 0x000fc80000010000 */
[----:B------:R-:W-:-:S04]  /*06b0*/  FFMA.FTZ R0, R15, R0, 0.1331529766321182251 ;  /* 0x3e0859410f007423 */ /* 0x000fc80000010000 */
[----:B------:R-:W-:-:S04]  /*06c0*/  FFMA.FTZ R0, R15, R0, -0.33332768082618713379 ;  /* 0xbeaaa9ed0f007423 */ /* 0x000fc80000010000 */
[----:B------:R-:W-:-:S04]  /*06d0*/  FFMA.FTZ R15, R15, R0, RZ ;  /* 0x000000000f0f7223 */ /* 0x000fc800000100ff */
[----:B------:R-:W-:-:S02]  /*06e0*/  FFMA.FTZ R12, R12, R15, R12 ;  /* 0x0000000f0c0c7223 */ /* 0x000fc4000001000c */
.L_x_11:
[----:B------:R-:W-:Y:S05]  /*06f0*/  BSYNC B0 ;  /* 0x0000000000007941 */ /* 0x000fea0003800000 */
.L_x_9:
[----:B------:R-:W-:Y:S01]  /*0700*/  FADD.FTZ R16, |R13|, -RZ ;  /* 0x800000ff0d107221 */ /* 0x000fe20000010200 */
[----:B------:R-:W-:Y:S01]  /*0710*/  PRMT R10, R10, 0x7632, R10 ;  /* 0x000076320a0a7816 */ /* 0x000fe2000000000a */
[----:B------:R-:W-:Y:S03]  /*0720*/  BSSY B0, `(.L_x_12) ;  /* 0x0000016000007945 */ /* 0x000fe60003800000 */
[----:B------:R-:W-:Y:S02]  /*0730*/  FSETP.GE.AND P0, PT, R16, 0.60000002384185791016, PT ;  /* 0x3f19999a1000780b */ /* 0x000fe40003f06000 */
[----:B------:R-:W-:-:S05]  /*0740*/  SHF.L.U32 R10, R10, 0x10, RZ ;  /* 0x000000100a0a7819 */ /* 0x000fca00000006ff */
[----:B------:R-:W-:-:S06]  /*0750*/  FMUL R15, R10, 0.033333335071802139282 ;  /* 0x3d0888890a0f7820 */ /* 0x000fcc0000400000 */
        /* <DEDUP_REMOVED lines=11> */
.L_x_13:
[----:B------:R-:W-:Y:S01]  /*0810*/  MOV R0, 0x3c80f082 ;  /* 0x3c80f08200007802 */ /* 0x000fe20000000f00 */
[----:B------:R-:W-:-:S04]  /*0820*/  FMUL R17, R13, R13 ;  /* 0x0000000d0d117220 */ /* 0x000fc80000400000 */
[----:B------:R-:W-:-:S04]  /*0830*/  FFMA.FTZ R0, R17, R0, -0.052303962409496307373 ;  /* 0xbd563cae11007423 */ /* 0x000fc80000010000 */
[----:B------:R-:W-:-:S04]  /*0840*/  FFMA.FTZ R0, R17, R0, 0.1331529766321182251 ;  /* 0x3e08594111007423 */ /* 0x000fc80000010000 */
[----:B------:R-:W-:-:S04]  /*0850*/  FFMA.FTZ R0, R17, R0, -0.33332768082618713379 ;  /* 0xbeaaa9ed11007423 */ /* 0x000fc80000010000 */
[----:B------:R-:W-:-:S04]  /*0860*/  FFMA.FTZ R0, R17, R0, RZ ;  /* 0x0000000011007223 */ /* 0x000fc800000100ff */
[----:B------:R-:W-:-:S02]  /*0870*/  FFMA.FTZ R10, R0, R13, R13 ;  /* 0x0000000d000a7223 */ /* 0x000fc4000001000d */
.L_x_14:
[----:B------:R-:W-:Y:S05]  /*0880*/  BSYNC B0 ;  /* 0x0000000000007941 */ /* 0x000fea0003800000 */
.L_x_12:
        /* <DEDUP_REMOVED lines=16> */
.L_x_16:
[----:B------:R-:W-:Y:S01]  /*0990*/  MOV R0, 0x3c80f082 ;  /* 0x3c80f08200007802 */ /* 0x000fe20000000f00 */
[----:B------:R-:W-:-:S04]  /*09a0*/  FMUL R13, R15, R15 ;  /* 0x0000000f0f0d7220 */ /* 0x000fc80000400000 */
[----:B------:R-:W-:-:S04]  /*09b0*/  FFMA.FTZ R0, R13, R0, -0.052303962409496307373 ;  /* 0xbd563cae0d007423 */ /* 0x000fc80000010000 */
[----:B------:R-:W-:-:S04]  /*09c0*/  FFMA.FTZ R0, R13, R0, 0.1331529766321182251 ;  /* 0x3e0859410d007423 */ /* 0x000fc80000010000 */
[----:B------:R-:W-:-:S04]  /*09d0*/  FFMA.FTZ R0, R13, R0, -0.33332768082618713379 ;  /* 0xbeaaa9ed0d007423 */ /* 0x000fc80000010000 */
[----:B------:R-:W-:-:S04]  /*09e0*/  FFMA.FTZ R0, R13, R0, RZ ;  /* 0x000000000d007223 */ /* 0x000fc800000100ff */
[----:B------:R-:W-:-:S02]  /*09f0*/  FFMA.FTZ R13, R0, R15, R15 ;  /* 0x0000000f000d7223 */ /* 0x000fc4000001000f */
.L_x_17:
[----:B------:R-:W-:Y:S05]  /*0a00*/  BSYNC B0 ;  /* 0x0000000000007941 */ /* 0x000fea0003800000 */
.L_x_15:
        /* <DEDUP_REMOVED lines=17> */
.L_x_19:
[----:B------:R-:W-:Y:S01]  /*0b20*/  MOV R0, 0x3c80f082 ;  /* 0x3c80f08200007802 */ /* 0x000fe20000000f00 */
[----:B------:R-:W-:-:S04]  /*0b30*/  FMUL R15, R14, R14 ;  /* 0x0000000e0e0f7220 */ /* 0x000fc80000400000 */
[----:B------:R-:W-:-:S04]  /*0b40*/  FFMA.FTZ R0, R15, R0, -0.052303962409496307373 ;  /* 0xbd563cae0f007423 */ /* 0x000fc80000010000 */
[----:B------:R-:W-:-:S04]  /*0b50*/  FFMA.FTZ R0, R15, R0, 0.1331529766321182251 ;  /* 0x3e0859410f007423 */ /* 0x000fc80000010000 */
[----:B------:R-:W-:-:S04]  /*0b60*/  FFMA.FTZ R0, R15, R0, -0.33332768082618713379 ;  /* 0xbeaaa9ed0f007423 */ /* 0x000fc80000010000 */
[----:B------:R-:W-:-:S04]  /*0b70*/  FFMA.FTZ R15, R15, R0, RZ ;  /* 0x000000000f0f7223 */ /* 0x000fc800000100ff */
[----:B------:R-:W-:-:S02]  /*0b80*/  FFMA.FTZ R14, R15, R14, R14 ;  /* 0x0000000e0f0e7223 */ /* 0x000fc4000001000e */
.L_x_20:
[----:B------:R-:W-:Y:S05]  /*0b90*/  BSYNC B0 ;  /* 0x0000000000007941 */ /* 0x000fea0003800000 */
.L_x_18:
[----:B------:R-:W-:Y:S01]  /*0ba0*/  FADD.FTZ R22, |R11|, -RZ ;  /* 0x800000ff0b167221 */ /* 0x000fe20000010200 */
[C---:B-----5:R-:W-:Y:S01]  /*0bb0*/  PRMT R18, R4.reuse, 0x7632, R18 ;  /* 0x0000763204127816 */ /* 0x060fe20000000012 */
[----:B------:R-:W-:Y:S01]  /*0bc0*/  BSSY B0, `(.L_x_21) ;  /* 0x0000020000007945 */ /* 0x000fe20003800000 */
[----:B------:R-:W-:Y:S02]  /*0bd0*/  SHF.L.U32 R16, R4, 0x10, RZ ;  /* 0x0000001004107819 */ /* 0x000fe400000006ff */
[----:B------:R-:W-:Y:S02]  /*0be0*/  FSETP.GE.AND P0, PT, R22, 0.60000002384185791016, PT ;  /* 0x3f19999a1600780b */ /* 0x000fe40003f06000 */
[----:B------:R-:W-:Y:S02]  /*0bf0*/  PRMT R0, R5, 0x7632, R0 ;  /* 0x0000763205007816 */ /* 0x000fe40000000000 */
[----:B------:R-:W-:Y:S02]  /*0c00*/  PRMT R4, R6, 0x7632, R4 ;  /* 0x0000763206047816 */ /* 0x000fe40000000004 */
[----:B------:R-:W-:-:S02]  /*0c10*/  PRMT R15, R7, 0x7632, R15 ;  /* 0x00007632070f7816 */ /* 0x000fc4000000000f */
[----:B------:R-:W-:Y:S02]  /*0c20*/  SHF.L.U32 R17, R5, 0x10, RZ ;  /* 0x0000001005117819 */ /* 0x000fe400000006ff */
[----:B------:R-:W-:Y:S02]  /*0c30*/  SHF.L.U32 R6, R6, 0x10, RZ ;  /* 0x0000001006067819 */ /* 0x000fe400000006ff */
[----:B------:R-:W-:Y:S02]  /*0c40*/  SHF.L.U32 R7, R7, 0x10, RZ ;  /* 0x0000001007077819 */ /* 0x000fe400000006ff */
[----:B------:R-:W-:Y:S02]  /*0c50*/  SHF.R.S32.HI R5, RZ, 0x1f, R2 ;  /* 0x0000001fff057819 */ /* 0x000fe40000011402 */
[----:B------:R-:W-:Y:S02]  /*0c60*/  SHF.L.U32 R18, R18, 0x10, RZ ;  /* 0x0000001012127819 */ /* 0x000fe400000006ff */
[----:B------:R-:W-:-:S02]  /*0c70*/  SHF.L.U32 R21, R0, 0x10, RZ ;  /* 0x0000001000157819 */ /* 0x000fc400000006ff */
[----:B------:R-:W-:Y:S02]  /*0c80*/  SHF.L.U32 R4, R4, 0x10, RZ ;  /* 0x0000001004047819 */ /* 0x000fe400000006ff */
[----:B------:R-:W-:Y:S01]  /*0c90*/  SHF.L.U32 R15, R15, 0x10, RZ ;  /* 0x000000100f0f7819 */ /* 0x000fe200000006ff */
        /* <DEDUP_REMOVED lines=11> */
.L_x_22:
[----:B------:R-:W-:Y:S01]  /*0d50*/  MOV R0, 0x3c80f082 ;  /* 0x3c80f08200007802 */ /* 0x000fe20000000f00 */
[----:B------:R-:W-:-:S04]  /*0d60*/  FMUL R19, R11, R11 ;  /* 0x0000000b0b137220 */ /* 0x000fc80000400000 */
[----:B------:R-:W-:-:S04]  /*0d70*/  FFMA.FTZ R0, R19, R0, -0.052303962409496307373 ;  /* 0xbd563cae13007423 */ /* 0x000fc80000010000 */
[----:B------:R-:W-:-:S04]  /*0d80*/  FFMA.FTZ R0, R19, R0, 0.1331529766321182251 ;  /* 0x3e08594113007423 */ /* 0x000fc80000010000 */
[----:B------:R-:W-:-:S04]  /*0d90*/  FFMA.FTZ R0, R19, R0, -0.33332768082618713379 ;  /* 0xbeaaa9ed13007423 */ /* 0x000fc80000010000 */
[----:B------:R-:W-:-:S04]  /*0da0*/  FFMA.FTZ R0, R19, R0, RZ ;  /* 0x0000000013007223 */ /* 0x000fc800000100ff */
[----:B------:R-:W-:-:S02]  /*0db0*/  FFMA.FTZ R11, R0, R11, R11 ;  /* 0x0000000b000b7223 */ /* 0x000fc4000001000b */
.L_x_23:
[----:B------:R-:W-:Y:S05]  /*0dc0*/  BSYNC B0 ;  /* 0x0000000000007941 */ /* 0x000fea0003800000 */
.L_x_21:
[----:B------:R-:W-:Y:S01]  /*0dd0*/  FMUL R0, R21, 30 ;  /* 0x41f0000015007820 */ /* 0x000fe20000400000 */
[----:B------:R-:W-:Y:S01]  /*0de0*/  FMUL R16, R16, 30 ;  /* 0x41f0000010107820 */ /* 0x000fe20000400000 */
[----:B------:R-:W-:Y:S01]  /*0df0*/  FFMA R3, -R3, R3, 1 ;  /* 0x3f80000003037423 */ /* 0x000fe20000000103 */
[----:B------:R-:W-:Y:S01]  /*0e00*/  FFMA R19, -R12, R12, 1 ;  /* 0x3f8000000c137423 */ /* 0x000fe2000000010c */
[----:B------:R-:W-:Y:S01]  /*0e10*/  FMUL R17, R17, 30 ;  /* 0x41f0000011117820 */ /* 0x000fe20000400000 */
[----:B------:R-:W-:Y:S01]  /*0e20*/  FFMA R8, -R8, R8, 1 ;  /* 0x3f80000008087423 */ /* 0x000fe20000000108 */
[----:B------:R-:W-:Y:S01]  /*0e30*/  FMUL R16, R16, R3 ;  /* 0x0000000310107220 */ /* 0x000fe20000400000 */
[----:B------:R-:W-:Y:S01]  /*0e40*/  FMUL R19, R0, R19 ;  /* 0x0000001300137220 */ /* 0x000fe20000400000 */
[----:B------:R-:W-:Y:S01]  /*0e50*/  FMUL R18, R18, 30 ;  /* 0x41f0000012127820 */ /* 0x000fe20000400000 */
[----:B------:R-:W-:Y:S01]  /*0e60*/  FFMA R9, -R9, R9, 1 ;  /* 0x3f80000009097423 */ /* 0x000fe20000000109 */
[----:B------:R-:W-:Y:S01]  /*0e70*/  FMUL R15, R15, 30 ;  /* 0x41f000000f0f7820 */ /* 0x000fe20000400000 */
[----:B------:R-:W-:Y:S01]  /*0e80*/  FMUL R7, R7, 30 ;  /* 0x41f0000007077820 */ /* 0x000fe20000400000 */
[----:B------:R-:W-:Y:S01]  /*0e90*/  FMUL R4, R4, 30 ;  /* 0x41f0000004047820 */ /* 0x000fe20000400000 */
[----:B------:R-:W-:Y:S01]  /*0ea0*/  FMUL R6, R6, 30 ;  /* 0x41f0000006067820 */ /* 0x000fe20000400000 */
[----:B------:R-:W-:Y:S01]  /*0eb0*/  FFMA R3, -R10, R10, 1 ;  /* 0x3f8000000a037423 */ /* 0x000fe2000000010a */
[----:B------:R-:W-:Y:S01]  /*0ec0*/  FFMA R13, -R13, R13, 1 ;  /* 0x3f8000000d0d7423 */ /* 0x000fe2000000010d */
[----:B------:R-:W-:Y:S01]  /*0ed0*/  FFMA R14, -R14, R14, 1 ;  /* 0x3f8000000e0e7423 */ /* 0x000fe2000000010e */
[----:B------:R-:W-:Y:S01]  /*0ee0*/  FFMA R0, -R11, R11, 1 ;  /* 0x3f8000000b007423 */ /* 0x000fe2000000010b */
[----:B------:R-:W-:Y:S01]  /*0ef0*/  FMUL R8, R17, R8 ;  /* 0x0000000811087220 */ /* 0x000fe20000400000 */
[----:B------:R-:W-:Y:S01]  /*0f00*/  FMUL R9, R18, R9 ;  /* 0x0000000912097220 */ /* 0x000fe20000400000 */
[----:B------:R-:W-:Y:S01]  /*0f10*/  FMUL R3, R6, R3 ;  /* 0x0000000306037220 */ /* 0x000fe20000400000 */
[----:B------:R-:W-:Y:S01]  /*0f20*/  FMUL R13, R4, R13 ;  /* 0x0000000d040d7220 */ /* 0x000fe20000400000 */
[----:B------:R-:W-:Y:S01]  /*0f30*/  FMUL R7, R7, R14 ;  /* 0x0000000e07077220 */ /* 0x000fe20000400000 */
[----:B------:R-:W-:Y:S01]  /*0f40*/  FMUL R0, R15, R0 ;  /* 0x000000000f007220 */ /* 0x000fe20000400000 */
[----:B------:R-:W-:Y:S01]  /*0f50*/  FMUL R8, R8, 0.033333335071802139282 ;  /* 0x3d08888908087820 */ /* 0x000fe20000400000 */
[----:B------:R-:W-:Y:S01]  /*0f60*/  FMUL R19, R19, 0.033333335071802139282 ;  /* 0x3d08888913137820 */ /* 0x000fe20000400000 */
[----:B------:R-:W-:Y:S01]  /*0f70*/  FMUL R16, R16, 0.033333335071802139282 ;  /* 0x3d08888910107820 */ /* 0x000fe20000400000 */
[----:B------:R-:W-:Y:S01]  /*0f80*/  FMUL R9, R9, 0.033333335071802139282 ;  /* 0x3d08888909097820 */ /* 0x000fe20000400000 */
[----:B------:R-:W-:Y:S01]  /*0f90*/  FMUL R3, R3, 0.033333335071802139282 ;  /* 0x3d08888903037820 */ /* 0x000fe20000400000 */
[----:B------:R-:W-:Y:S01]  /*0fa0*/  FMUL R6, R13, 0.033333335071802139282 ;  /* 0x3d0888890d067820 */ /* 0x000fe20000400000 */
[----:B------:R-:W-:Y:S01]  /*0fb0*/  FMUL R7, R7, 0.033333335071802139282 ;  /* 0x3d08888907077820 */ /* 0x000fe20000400000 */
[----:B------:R-:W-:Y:S01]  /*0fc0*/  FMUL R0, R0, 0.033333335071802139282 ;  /* 0x3d08888900007820 */ /* 0x000fe20000400000 */
[----:B------:R-:W-:-:S02]  /*0fd0*/  LEA R4, P0, R2, c[0x0][0x170], 0x1 ;  /* 0x00005c0002047a11 */ /* 0x000fc400078008ff */
[----:B------:R-:W-:Y:S02]  /*0fe0*/  F2FP.BF16.PACK_AB R17, R19, R8 ;  /* 0x000000081311723e */ /* 0x000fe400000010ff */
[----:B------:R-:W-:Y:S02]  /*0ff0*/  LEA.HI.X R5, R2, c[0x0][0x174], R5, 0x1, P0 ;  /* 0x00005d0002057a11 */ /* 0x000fe400000f0c05 */
[----:B------:R-:W-:Y:S02]  /*1000*/  F2FP.BF16.PACK_AB R16, R9, R16 ;  /* 0x000000100910723e */ /* 0x000fe400000010ff */
[----:B------:R-:W-:Y:S02]  /*1010*/  F2FP.BF16.PACK_AB R18, R6, R3 ;  /* 0x000000030612723e */ /* 0x000fe400000010ff */
[----:B------:R-:W-:-:S05]  /*1020*/  F2FP.BF16.PACK_AB R19, R0, R7 ;  /* 0x000000070013723e */ /* 0x000fca00000010ff */
[----:B------:R-:W-:Y:S01]  /*1030*/  STG.E.128 [R4.64], R16 ;  /* 0x0000001004007986 */ /* 0x000fe2000c101d04 */
[----:B------:R-:W-:Y:S05]  /*1040*/  EXIT ;  /* 0x000000000000794d */ /* 0x000fea0003800000 */
.L_x_24:
[----:B------:R-:W-:-:S00]  /*1050*/  BRA `(.L_x_24) ;  /* 0xfffffff000007947 */ /* 0x000fc0000383ffff */
[----:B------:R-:W-:-:S00]  /*1060*/  NOP ;  /* 0x0000000000007918 */ /* 0x000fc00000000000 */
        /* <DEDUP_REMOVED lines=9> */
.L_x_25:


//--------------------- .nv.global.init           --------------------------
	.section	.nv.global.init,"aw",@progbits
.nv.global.init:
	.type		_$_str,@object
	.size		_$_str,(.L_0 - _$_str)
_$_str:
        /*0000*/ 	.byte	0x5f, 0x5f, 0x43, 0x55, 0x44, 0x41, 0x5f, 0x46, 0x54, 0x5a, 0x00
.L_0:
